//
// Generated by NVIDIA NVVM Compiler
//
// Compiler Build ID: CL-36424714
// Cuda compilation tools, release 13.0, V13.0.88
// Based on NVVM 20.0.0
//

.version 9.0
.target sm_100
.address_size 64

	// .globl	_Z8Dev_trapfffiPf

.visible .entry _Z8Dev_trapfffiPf(
	.param .f32 _Z8Dev_trapfffiPf_param_0,
	.param .f32 _Z8Dev_trapfffiPf_param_1,
	.param .f32 _Z8Dev_trapfffiPf_param_2,
	.param .u32 _Z8Dev_trapfffiPf_param_3,
	.param .u64 .ptr .align 1 _Z8Dev_trapfffiPf_param_4
)
{
	.reg .pred 	%p<10>;
	.reg .b32 	%r<16>;
	.reg .b32 	%f<20>;
	.reg .b64 	%rd<3>;

	ld.param.f32 	%f4, [_Z8Dev_trapfffiPf_param_0];
	ld.param.f32 	%f5, [_Z8Dev_trapfffiPf_param_2];
	ld.param.u32 	%r3, [_Z8Dev_trapfffiPf_param_3];
	ld.param.u64 	%rd1, [_Z8Dev_trapfffiPf_param_4];
	mov.u32 	%r4, %ntid.x;
	mov.u32 	%r5, %ctaid.x;
	mov.u32 	%r1, %tid.x;
	mad.lo.s32 	%r2, %r4, %r5, %r1;
	setp.lt.s32 	%p1, %r2, 1;
	setp.ge.s32 	%p2, %r2, %r3;
	mov.f32 	%f19, 0f00000000;
	or.pred  	%p3, %p1, %p2;
	@%p3 bra 	$L__BB0_2;
	cvt.rn.f32.u32 	%f7, %r2;
	fma.rn.f32 	%f8, %f5, %f7, %f4;
	fma.rn.f32 	%f19, %f8, %f8, 0f40800000;
$L__BB0_2:
	mov.b32 	%r6, %f19;
	shfl.sync.down.b32	%r7|%p4, %r6, 16, 31, -1;
	mov.b32 	%f9, %r7;
	add.f32 	%f10, %f19, %f9;
	mov.b32 	%r8, %f10;
	shfl.sync.down.b32	%r9|%p5, %r8, 8, 31, -1;
	mov.b32 	%f11, %r9;
	add.f32 	%f12, %f10, %f11;
	mov.b32 	%r10, %f12;
	shfl.sync.down.b32	%r11|%p6, %r10, 4, 31, -1;
	mov.b32 	%f13, %r11;
	add.f32 	%f14, %f12, %f13;
	mov.b32 	%r12, %f14;
	shfl.sync.down.b32	%r13|%p7, %r12, 2, 31, -1;
	mov.b32 	%f15, %r13;
	add.f32 	%f16, %f14, %f15;
	mov.b32 	%r14, %f16;
	shfl.sync.down.b32	%r15|%p8, %r14, 1, 31, -1;
	mov.b32 	%f17, %r15;
	add.f32 	%f3, %f16, %f17;
	setp.ne.s32 	%p9, %r1, 0;
	@%p9 bra 	$L__BB0_4;
	cvta.to.global.u64 	%rd2, %rd1;
	atom.global.add.f32 	%f18, [%rd2], %f3;
$L__BB0_4:
	ret;

}


// ===== COMPILED SASS (sm_100) =====

	.target	sm_100

	.elftype	@"ET_EXEC"


//--------------------- .note.nv.tkinfo           --------------------------
	.section	.note.nv.tkinfo,"",@"SHT_NOTE"
	.sectionflags	@"SHF_NOTE_NV_TKINFO"
	.tkinfo
        /*0018*/ 	.word	0x00000002
        /*0030*/ 	.string	""
        /*0030*/ 	.string	"ptxas"
        /*0030*/ 	.string	"Cuda compilation tools, release 13.0, V13.0.88"
        /*0030*/ 	.string	"Build cuda_13.0.r13.0/compiler.36424714_0"
        /*0030*/ 	.string	"-arch sm_100 -m 64 "



//--------------------- .note.nv.cuinfo           --------------------------
	.section	.note.nv.cuinfo,"",@"SHT_NOTE"
	.sectionflags	@"SHF_NOTE_NV_CUINFO"
        /*0018*/ 	.short	0x0002
        /*001a*/ 	.short	0x0064
        /*001c*/ 	.short	0x0082
	.zero		2


//--------------------- .nv.info                  --------------------------
	.section	.nv.info,"",@"SHT_CUDA_INFO"
	.align	4


	//----- nvinfo : EIATTR_REGCOUNT
	.align		4
        /*0000*/ 	.byte	0x04, 0x2f
        /*0002*/ 	.short	(.L_1 - .L_0)
	.align		4
.L_0:
        /*0004*/ 	.word	index@(_Z8Dev_trapfffiPf)
        /*0008*/ 	.word	0x0000000a


	//----- nvinfo : EIATTR_FRAME_SIZE
	.align		4
.L_1:
        /*000c*/ 	.byte	0x04, 0x11
        /*000e*/ 	.short	(.L_3 - .L_2)
	.align		4
.L_2:
        /*0010*/ 	.word	index@(_Z8Dev_trapfffiPf)
        /*0014*/ 	.word	0x00000000


	//----- nvinfo : EIATTR_MIN_STACK_SIZE
	.align		4
.L_3:
        /*0018*/ 	.byte	0x04, 0x12
        /*001a*/ 	.short	(.L_5 - .L_4)
	.align		4
.L_4:
        /*001c*/ 	.word	index@(_Z8Dev_trapfffiPf)
        /*0020*/ 	.word	0x00000000
.L_5:


//--------------------- .nv.compat                --------------------------
	.section	.nv.compat,"",@"SHT_CUDA_COMPAT_INFO"
	.align	4
        /*0000*/ 	.byte	0x02, 0x09, 0x00, 0x00, 0x02, 0x02, 0x01, 0x00, 0x02, 0x05, 0x05, 0x00, 0x03, 0x07, 0x01, 0x01
        /*0010*/ 	.byte	0x02, 0x03, 0x00, 0x00, 0x02, 0x06, 0x01, 0x00, 0x04, 0x0b, 0x08, 0x00, 0x09, 0x00, 0x00, 0x00
        /*0020*/ 	.byte	0x00, 0x00, 0x00, 0x00


//--------------------- .nv.info._Z8Dev_trapfffiPf --------------------------
	.section	.nv.info._Z8Dev_trapfffiPf,"",@"SHT_CUDA_INFO"
	.sectionflags	@""
	.align	4


	//----- nvinfo : EIATTR_CUDA_API_VERSION
	.align		4
        /*0000*/ 	.byte	0x04, 0x37
        /*0002*/ 	.short	(.L_7 - .L_6)
.L_6:
        /*0004*/ 	.word	0x00000082


	//----- nvinfo : EIATTR_KPARAM_INFO
	.align		4
.L_7:
        /*0008*/ 	.byte	0x04, 0x17
        /*000a*/ 	.short	(.L_9 - .L_8)
.L_8:
        /*000c*/ 	.word	0x00000000
        /*0010*/ 	.short	0x0004
        /*0012*/ 	.short	0x0010
        /*0014*/ 	.byte	0x00, 0xf5, 0x21, 0x00


	//----- nvinfo : EIATTR_KPARAM_INFO
	.align		4
.L_9:
        /*0018*/ 	.byte	0x04, 0x17
        /*001a*/ 	.short	(.L_11 - .L_10)
.L_10:
        /*001c*/ 	.word	0x00000000
        /*0020*/ 	.short	0x0003
        /*0022*/ 	.short	0x000c
        /*0024*/ 	.byte	0x00, 0xf0, 0x11, 0x00


	//----- nvinfo : EIATTR_KPARAM_INFO
	.align		4
.L_11:
        /*0028*/ 	.byte	0x04, 0x17
        /*002a*/ 	.short	(.L_13 - .L_12)
.L_12:
        /*002c*/ 	.word	0x00000000
        /*0030*/ 	.short	0x0002
        /*0032*/ 	.short	0x0008
        /*0034*/ 	.byte	0x00, 0xf0, 0x11, 0x00


	//----- nvinfo : EIATTR_KPARAM_INFO
	.align		4
.L_13:
        /*0038*/ 	.byte	0x04, 0x17
        /*003a*/ 	.short	(.L_15 - .L_14)
.L_14:
        /*003c*/ 	.word	0x00000000
        /*0040*/ 	.short	0x0001
        /*0042*/ 	.short	0x0004
        /*0044*/ 	.byte	0x00, 0xf0, 0x11, 0x00


	//----- nvinfo : EIATTR_KPARAM_INFO
	.align		4
.L_15:
        /*0048*/ 	.byte	0x04, 0x17
        /*004a*/ 	.short	(.L_17 - .L_16)
.L_16:
        /*004c*/ 	.word	0x00000000
        /*0050*/ 	.short	0x0000
        /*0052*/ 	.short	0x0000
        /*0054*/ 	.byte	0x00, 0xf0, 0x11, 0x00


	//----- nvinfo : EIATTR_SPARSE_MMA_MASK
	.align		4
.L_17:
        /*0058*/ 	.byte	0x03, 0x50
        /*005a*/ 	.short	0x0000


	//----- nvinfo : EIATTR_MAXREG_COUNT
	.align		4
        /*005c*/ 	.byte	0x03, 0x1b
        /*005e*/ 	.short	0x00ff


	//----- nvinfo : EIATTR_MERCURY_ISA_VERSION
	.align		4
        /*0060*/ 	.byte	0x03, 0x5f
        /*0062*/ 	.short	0x0101


	//----- nvinfo : EIATTR_COOP_GROUP_MASK_REGIDS
	.align		4
        /*0064*/ 	.byte	0x04, 0x29
        /*0066*/ 	.short	(.L_19 - .L_18)


	//   ....[0]....
.L_18:
        /*0068*/ 	.word	0xffffffff


	//   ....[1]....
        /*006c*/ 	.word	0xffffffff


	//   ....[2]....
        /*0070*/ 	.word	0xffffffff


	//   ....[3]....
        /*0074*/ 	.word	0xffffffff


	//   ....[4]....
        /*0078*/ 	.word	0xffffffff


	//----- nvinfo : EIATTR_COOP_GROUP_INSTR_OFFSETS
	.align		4
.L_19:
        /*007c*/ 	.byte	0x04, 0x28
        /*007e*/ 	.short	(.L_21 - .L_20)


	//   ....[0]....
.L_20:
        /*0080*/ 	.word	0x000000f0


	//   ....[1]....
        /*0084*/ 	.word	0x00000110


	//   ....[2]....
        /*0088*/ 	.word	0x00000130


	//   ....[3]....
        /*008c*/ 	.word	0x00000150


	//   ....[4]....
        /*0090*/ 	.word	0x00000170


	//----- nvinfo : EIATTR_VRC_CTA_INIT_COUNT
	.align		4
.L_21:
        /*0094*/ 	.byte	0x02, 0x4a
	.zero		1
	.zero		1


	//----- nvinfo : EIATTR_EXIT_INSTR_OFFSETS
	.align		4
        /*0098*/ 	.byte	0x04, 0x1c
        /*009a*/ 	.short	(.L_23 - .L_22)


	//   ....[0]....
.L_22:
        /*009c*/ 	.word	0x00000180


	//   ....[1]....
        /*00a0*/ 	.word	0x000001d0


	//----- nvinfo : EIATTR_CBANK_PARAM_SIZE
	.align		4
.L_23:
        /*00a4*/ 	.byte	0x03, 0x19
        /*00a6*/ 	.short	0x0018


	//----- nvinfo : EIATTR_PARAM_CBANK
	.align		4
        /*00a8*/ 	.byte	0x04, 0x0a
        /*00aa*/ 	.short	(.L_25 - .L_24)
	.align		4
.L_24:
        /*00ac*/ 	.word	index@(.nv.constant0._Z8Dev_trapfffiPf)
        /*00b0*/ 	.short	0x0380
        /*00b2*/ 	.short	0x0018


	//----- nvinfo : EIATTR_SW_WAR
	.align		4
.L_25:
        /*00b4*/ 	.byte	0x04, 0x36
        /*00b6*/ 	.short	(.L_27 - .L_26)
.L_26:
        /*00b8*/ 	.word	0x00000008
.L_27:


//--------------------- .nv.callgraph             --------------------------
	.section	.nv.callgraph,"",@"SHT_CUDA_CALLGRAPH"
	.align	4
	.sectionentsize	8
	.align		4
        /*0000*/ 	.word	0x00000000
	.align		4
        /*0004*/ 	.word	0xffffffff
	.align		4
        /*0008*/ 	.word	0x00000000
	.align		4
        /*000c*/ 	.word	0xfffffffe
	.align		4
        /*0010*/ 	.word	0x00000000
	.align		4
        /*0014*/ 	.word	0xfffffffd
	.align		4
        /*0018*/ 	.word	0x00000000
	.align		4
        /*001c*/ 	.word	0xfffffffc


//--------------------- .text._Z8Dev_trapfffiPf   --------------------------
	.section	.text._Z8Dev_trapfffiPf,"ax",@progbits
	.align	128
        .global         _Z8Dev_trapfffiPf
        .type           _Z8Dev_trapfffiPf,@function
        .size           _Z8Dev_trapfffiPf,(.L_x_1 - _Z8Dev_trapfffiPf)
        .other          _Z8Dev_trapfffiPf,@"STO_CUDA_ENTRY STV_DEFAULT"
_Z8Dev_trapfffiPf:
.text._Z8Dev_trapfffiPf:
[----:B------:R-:W-:Y:S01]  /*0000*/  LDC R1, c[0x0][0x37c] ;  /* 0x0000df00ff017b82 */ /* 0x000fe20000000800 */
[----:B------:R-:W0:Y:S01]  /*0010*/  S2R R0, SR_CTAID.X ;  /* 0x0000000000007919 */ /* 0x000e220000002500 */
[----:B------:R-:W0:Y:S01]  /*0020*/  LDCU UR4, c[0x0][0x360] ;  /* 0x00006c00ff0477ac */ /* 0x000e220008000800 */
[----:B------:R-:W0:Y:S01]  /*0030*/  S2R R7, SR_TID.X ;  /* 0x0000000000077919 */ /* 0x000e220000002100 */
[----:B------:R-:W1:Y:S01]  /*0040*/  LDCU UR5, c[0x0][0x38c] ;  /* 0x00007180ff0577ac */ /* 0x000e620008000800 */
[----:B0-----:R-:W-:-:S05]  /*0050*/  IMAD R0, R0, UR4, R7 ;  /* 0x0000000400007c24 */ /* 0x001fca000f8e0207 */
[----:B-1----:R-:W-:-:S04]  /*0060*/  ISETP.GE.AND P0, PT, R0, UR5, PT ;  /* 0x0000000500007c0c */ /* 0x002fc8000bf06270 */
[----:B------:R-:W-:-:S13]  /*0070*/  ISETP.LT.OR P0, PT, R0, 0x1, P0 ;  /* 0x000000010000780c */ /* 0x000fda0000701670 */
[----:B------:R-:W0:Y:S01]  /*0080*/  @!P0 LDC R3, c[0x0][0x388] ;  /* 0x0000e200ff038b82 */ /* 0x000e220000000800 */
[----:B------:R-:W-:Y:S01]  /*0090*/  @!P0 I2FP.F32.U32 R2, R0 ;  /* 0x0000000000028245 */ /* 0x000fe20000201000 */
[----:B------:R-:W-:-:S06]  /*00a0*/  HFMA2 R0, -RZ, RZ, 0, 0 ;  /* 0x00000000ff007431 */ /* 0x000fcc00000001ff */
[----:B------:R-:W0:Y:S02]  /*00b0*/  @!P0 LDC R5, c[0x0][0x380] ;  /* 0x0000e000ff058b82 */ /* 0x000e240000000800 */
[----:B0-----:R-:W-:-:S04]  /*00c0*/  @!P0 FFMA R2, R2, R3, R5 ;  /* 0x0000000302028223 */ /* 0x001fc80000000005 */
[----:B------:R-:W-:Y:S01]  /*00d0*/  @!P0 FFMA R0, R2, R2, 4 ;  /* 0x4080000002008423 */ /* 0x000fe20000000002 */
[----:B------:R-:W-:-:S04]  /*00e0*/  ISETP.NE.AND P0, PT, R7, RZ, PT ;  /* 0x000000ff0700720c */ /* 0x000fc80003f05270 */
[----:B------:R-:W0:Y:S02]  /*00f0*/  SHFL.DOWN PT, R3, R0, 0x10, 0x1f ;  /* 0x0a001f0000037f89 */ /* 0x000e2400000e0000 */
[----:B0-----:R-:W-:-:S05]  /*0100*/  FADD R3, R3, R0 ;  /* 0x0000000003037221 */ /* 0x001fca0000000000 */
[----:B------:R-:W0:Y:S02]  /*0110*/  SHFL.DOWN PT, R2, R3, 0x8, 0x1f ;  /* 0x09001f0003027f89 */ /* 0x000e2400000e0000 */
[----:B0-----:R-:W-:-:S05]  /*0120*/  FADD R2, R3, R2 ;  /* 0x0000000203027221 */ /* 0x001fca0000000000 */
[----:B------:R-:W0:Y:S02]  /*0130*/  SHFL.DOWN PT, R5, R2, 0x4, 0x1f ;  /* 0x08801f0002057f89 */ /* 0x000e2400000e0000 */
[----:B0-----:R-:W-:-:S05]  /*0140*/  FADD R5, R2, R5 ;  /* 0x0000000502057221 */ /* 0x001fca0000000000 */
[----:B------:R-:W0:Y:S02]  /*0150*/  SHFL.DOWN PT, R4, R5, 0x2, 0x1f ;  /* 0x08401f0005047f89 */ /* 0x000e2400000e0000 */
[----:B0-----:R-:W-:-:S05]  /*0160*/  FADD R4, R5, R4 ;  /* 0x0000000405047221 */ /* 0x001fca0000000000 */
[----:B------:R0:W1:Y:S01]  /*0170*/  SHFL.DOWN PT, R7, R4, 0x1, 0x1f ;  /* 0x08201f0004077f89 */ /* 0x00006200000e0000 */
[----:B------:R-:W-:Y:S05]  /*0180*/  @P0 EXIT ;  /* 0x000000000000094d */ /* 0x000fea0003800000 */
[----:B------:R-:W2:Y:S01]  /*0190*/  LDC.64 R2, c[0x0][0x390] ;  /* 0x0000e400ff027b82 */ /* 0x000ea20000000a00 */
[----:B------:R-:W2:Y:S01]  /*01a0*/  LDCU.64 UR4, c[0x0][0x358] ;  /* 0x00006b00ff0477ac */ /* 0x000ea20008000a00 */
[----:B-1----:R-:W-:-:S05]  /*01b0*/  FADD R7, R4, R7 ;  /* 0x0000000704077221 */ /* 0x002fca0000000000 */
[----:B--2---:R-:W-:Y:S01]  /*01c0*/  REDG.E.ADD.F32.FTZ.RN.STRONG.GPU desc[UR4][R2.64], R7 ;  /* 0x00000007020079a6 */ /* 0x004fe2000c12f304 */
[----:B------:R-:W-:Y:S05]  /*01d0*/  EXIT ;  /* 0x000000000000794d */ /* 0x000fea0003800000 */
.L_x_0:
[----:B------:R-:W-:-:S00]  /*01e0*/  BRA `(.L_x_0) ;  /* 0xfffffffc00fc7947 */ /* 0x000fc0000383ffff */
[----:B------:R-:W-:-:S00]  /*01f0*/  NOP ;  /* 0x0000000000007918 */ /* 0x000fc00000000000 */
        /* <DEDUP_REMOVED lines=8> */
.L_x_1:


//--------------------- .nv.shared.reserved.0     --------------------------
	.section	.nv.shared.reserved.0,"aw",@nobits
	.weak		__nv_reservedSMEM_offset_0_alias
	.size		__nv_reservedSMEM_offset_0_alias, 0, 64
	.other		__nv_reservedSMEM_offset_0_alias,@"STO_CUDA_RESERVED_SHARED STV_DEFAULT"
__nv_reservedSMEM_offset_0_alias:
	.zero		0
	.zero		64


//--------------------- .nv.constant0._Z8Dev_trapfffiPf --------------------------
	.section	.nv.constant0._Z8Dev_trapfffiPf,"a",@progbits
	.sectionflags	@""
	.align	4
.nv.constant0._Z8Dev_trapfffiPf:
	.zero		920


//--------------------- SYMBOLS --------------------------

	.type		.nv.reservedSmem.offset0,@object
	.size		.nv.reservedSmem.offset0,0x4
